//
// Generated by NVIDIA NVVM Compiler
//
// Compiler Build ID: CL-36424714
// Cuda compilation tools, release 13.0, V13.0.88
// Based on NVVM 20.0.0
//

.version 9.0
.target sm_100
.address_size 64

	// .globl	_Z23yolo_postprocess_kernelPKfPfS1_PiS2_iifi

.visible .entry _Z23yolo_postprocess_kernelPKfPfS1_PiS2_iifi(
	.param .u64 .ptr .align 1 _Z23yolo_postprocess_kernelPKfPfS1_PiS2_iifi_param_0,
	.param .u64 .ptr .align 1 _Z23yolo_postprocess_kernelPKfPfS1_PiS2_iifi_param_1,
	.param .u64 .ptr .align 1 _Z23yolo_postprocess_kernelPKfPfS1_PiS2_iifi_param_2,
	.param .u64 .ptr .align 1 _Z23yolo_postprocess_kernelPKfPfS1_PiS2_iifi_param_3,
	.param .u64 .ptr .align 1 _Z23yolo_postprocess_kernelPKfPfS1_PiS2_iifi_param_4,
	.param .u32 _Z23yolo_postprocess_kernelPKfPfS1_PiS2_iifi_param_5,
	.param .u32 _Z23yolo_postprocess_kernelPKfPfS1_PiS2_iifi_param_6,
	.param .f32 _Z23yolo_postprocess_kernelPKfPfS1_PiS2_iifi_param_7,
	.param .u32 _Z23yolo_postprocess_kernelPKfPfS1_PiS2_iifi_param_8
)
{
	.reg .pred 	%p<10>;
	.reg .b32 	%r<14>;
	.reg .b32 	%f<21>;
	.reg .b64 	%rd<23>;

	ld.param.u64 	%rd3, [_Z23yolo_postprocess_kernelPKfPfS1_PiS2_iifi_param_0];
	ld.param.u64 	%rd4, [_Z23yolo_postprocess_kernelPKfPfS1_PiS2_iifi_param_1];
	ld.param.u64 	%rd5, [_Z23yolo_postprocess_kernelPKfPfS1_PiS2_iifi_param_2];
	ld.param.u64 	%rd6, [_Z23yolo_postprocess_kernelPKfPfS1_PiS2_iifi_param_3];
	ld.param.u64 	%rd7, [_Z23yolo_postprocess_kernelPKfPfS1_PiS2_iifi_param_4];
	ld.param.u32 	%r5, [_Z23yolo_postprocess_kernelPKfPfS1_PiS2_iifi_param_5];
	ld.param.u32 	%r3, [_Z23yolo_postprocess_kernelPKfPfS1_PiS2_iifi_param_6];
	ld.param.f32 	%f6, [_Z23yolo_postprocess_kernelPKfPfS1_PiS2_iifi_param_7];
	ld.param.u32 	%r4, [_Z23yolo_postprocess_kernelPKfPfS1_PiS2_iifi_param_8];
	cvta.to.global.u64 	%rd1, %rd7;
	mov.u32 	%r6, %ctaid.x;
	mov.u32 	%r7, %ntid.x;
	mov.u32 	%r8, %tid.x;
	mad.lo.s32 	%r1, %r6, %r7, %r8;
	setp.ge.s32 	%p1, %r1, %r5;
	@%p1 bra 	$L__BB0_6;
	cvta.to.global.u64 	%rd8, %rd3;
	mul.lo.s32 	%r9, %r3, %r1;
	mul.wide.s32 	%rd9, %r9, 4;
	add.s64 	%rd2, %rd8, %rd9;
	ld.global.f32 	%f7, [%rd2+16];
	ld.global.f32 	%f8, [%rd2+20];
	cvt.rzi.s32.f32 	%r2, %f8;
	setp.gt.s32 	%p2, %r2, -1;
	setp.lt.s32 	%p3, %r2, %r4;
	and.pred  	%p4, %p2, %p3;
	setp.geu.f32 	%p5, %f7, %f6;
	and.pred  	%p6, %p4, %p5;
	@%p6 bra 	$L__BB0_3;
	mul.wide.s32 	%rd21, %r1, 4;
	add.s64 	%rd22, %rd1, %rd21;
	mov.b32 	%r13, 0;
	st.global.u32 	[%rd22], %r13;
	bra.uni 	$L__BB0_6;
$L__BB0_3:
	ld.global.f32 	%f9, [%rd2+12];
	ld.global.f32 	%f10, [%rd2+8];
	ld.global.f32 	%f11, [%rd2+4];
	ld.global.f32 	%f12, [%rd2];
	mul.f32 	%f13, %f10, 0f3F000000;
	sub.f32 	%f14, %f12, %f13;
	max.f32 	%f2, %f14, 0f00000000;
	mul.f32 	%f15, %f9, 0f3F000000;
	sub.f32 	%f16, %f11, %f15;
	max.f32 	%f17, %f16, 0f00000000;
	add.f32 	%f18, %f13, %f12;
	min.f32 	%f4, %f18, 0f3F800000;
	add.f32 	%f19, %f15, %f11;
	min.f32 	%f20, %f19, 0f3F800000;
	setp.gtu.f32 	%p7, %f4, %f2;
	setp.gtu.f32 	%p8, %f20, %f17;
	and.pred  	%p9, %p7, %p8;
	@%p9 bra 	$L__BB0_5;
	mul.wide.s32 	%rd19, %r1, 4;
	add.s64 	%rd20, %rd1, %rd19;
	mov.b32 	%r12, 0;
	st.global.u32 	[%rd20], %r12;
	bra.uni 	$L__BB0_6;
$L__BB0_5:
	shl.b32 	%r10, %r1, 2;
	cvta.to.global.u64 	%rd10, %rd4;
	mul.wide.s32 	%rd11, %r10, 4;
	add.s64 	%rd12, %rd10, %rd11;
	st.global.f32 	[%rd12], %f2;
	st.global.f32 	[%rd12+4], %f17;
	st.global.f32 	[%rd12+8], %f4;
	st.global.f32 	[%rd12+12], %f20;
	cvta.to.global.u64 	%rd13, %rd5;
	mul.wide.s32 	%rd14, %r1, 4;
	add.s64 	%rd15, %rd13, %rd14;
	st.global.f32 	[%rd15], %f7;
	cvta.to.global.u64 	%rd16, %rd6;
	add.s64 	%rd17, %rd16, %rd14;
	st.global.u32 	[%rd17], %r2;
	add.s64 	%rd18, %rd1, %rd14;
	mov.b32 	%r11, 1;
	st.global.u32 	[%rd18], %r11;
$L__BB0_6:
	ret;

}
	// .globl	_Z10nms_kernelPKfS0_PKiPiif
.visible .entry _Z10nms_kernelPKfS0_PKiPiif(
	.param .u64 .ptr .align 1 _Z10nms_kernelPKfS0_PKiPiif_param_0,
	.param .u64 .ptr .align 1 _Z10nms_kernelPKfS0_PKiPiif_param_1,
	.param .u64 .ptr .align 1 _Z10nms_kernelPKfS0_PKiPiif_param_2,
	.param .u64 .ptr .align 1 _Z10nms_kernelPKfS0_PKiPiif_param_3,
	.param .u32 _Z10nms_kernelPKfS0_PKiPiif_param_4,
	.param .f32 _Z10nms_kernelPKfS0_PKiPiif_param_5
)
{
	.reg .pred 	%p<14>;
	.reg .b32 	%r<18>;
	.reg .b32 	%f<29>;
	.reg .b64 	%rd<25>;

	ld.param.u64 	%rd8, [_Z10nms_kernelPKfS0_PKiPiif_param_0];
	ld.param.u64 	%rd9, [_Z10nms_kernelPKfS0_PKiPiif_param_1];
	ld.param.u64 	%rd10, [_Z10nms_kernelPKfS0_PKiPiif_param_2];
	ld.param.u64 	%rd11, [_Z10nms_kernelPKfS0_PKiPiif_param_3];
	ld.param.u32 	%r6, [_Z10nms_kernelPKfS0_PKiPiif_param_4];
	ld.param.f32 	%f15, [_Z10nms_kernelPKfS0_PKiPiif_param_5];
	cvta.to.global.u64 	%rd1, %rd10;
	cvta.to.global.u64 	%rd2, %rd9;
	cvta.to.global.u64 	%rd3, %rd8;
	cvta.to.global.u64 	%rd4, %rd11;
	mov.u32 	%r7, %ctaid.x;
	mov.u32 	%r8, %ntid.x;
	mov.u32 	%r9, %tid.x;
	mad.lo.s32 	%r1, %r7, %r8, %r9;
	setp.ge.s32 	%p1, %r1, %r6;
	@%p1 bra 	$L__BB1_11;
	mul.wide.s32 	%rd12, %r1, 4;
	add.s64 	%rd5, %rd4, %rd12;
	ld.global.u32 	%r10, [%rd5];
	setp.eq.s32 	%p2, %r10, 0;
	@%p2 bra 	$L__BB1_11;
	cvt.s64.s32 	%rd6, %r1;
	shl.b32 	%r11, %r1, 2;
	mul.wide.s32 	%rd13, %r11, 4;
	add.s64 	%rd14, %rd3, %rd13;
	ld.global.f32 	%f1, [%rd14];
	ld.global.f32 	%f2, [%rd14+4];
	ld.global.f32 	%f3, [%rd14+8];
	ld.global.f32 	%f4, [%rd14+12];
	add.s32 	%r17, %r1, 1;
	setp.ge.s32 	%p3, %r17, %r6;
	@%p3 bra 	$L__BB1_11;
	shl.b64 	%rd15, %rd6, 2;
	add.s64 	%rd16, %rd2, %rd15;
	ld.global.f32 	%f5, [%rd16];
	add.s64 	%rd17, %rd1, %rd15;
	ld.global.u32 	%r3, [%rd17];
	sub.f32 	%f16, %f4, %f2;
	sub.f32 	%f17, %f3, %f1;
	mul.f32 	%f6, %f17, %f16;
$L__BB1_4:
	mul.wide.s32 	%rd18, %r17, 4;
	add.s64 	%rd7, %rd4, %rd18;
	ld.global.u32 	%r12, [%rd7];
	setp.eq.s32 	%p4, %r12, 0;
	@%p4 bra 	$L__BB1_10;
	add.s64 	%rd20, %rd1, %rd18;
	ld.global.u32 	%r13, [%rd20];
	setp.ne.s32 	%p5, %r13, %r3;
	@%p5 bra 	$L__BB1_10;
	shl.b32 	%r14, %r17, 2;
	mul.wide.s32 	%rd21, %r14, 4;
	add.s64 	%rd22, %rd3, %rd21;
	ld.global.f32 	%f7, [%rd22];
	ld.global.f32 	%f8, [%rd22+4];
	ld.global.f32 	%f9, [%rd22+8];
	ld.global.f32 	%f10, [%rd22+12];
	max.f32 	%f11, %f1, %f7;
	max.f32 	%f18, %f2, %f8;
	min.f32 	%f13, %f3, %f9;
	min.f32 	%f19, %f4, %f10;
	setp.le.f32 	%p6, %f13, %f11;
	setp.le.f32 	%p7, %f19, %f18;
	or.pred  	%p8, %p6, %p7;
	@%p8 bra 	$L__BB1_10;
	sub.f32 	%f20, %f13, %f11;
	sub.f32 	%f21, %f19, %f18;
	mul.f32 	%f22, %f20, %f21;
	sub.f32 	%f23, %f9, %f7;
	sub.f32 	%f24, %f10, %f8;
	fma.rn.f32 	%f25, %f23, %f24, %f6;
	sub.f32 	%f26, %f25, %f22;
	setp.le.f32 	%p9, %f26, 0f00000000;
	div.rn.f32 	%f27, %f22, %f26;
	setp.leu.f32 	%p10, %f27, %f15;
	or.pred  	%p11, %p9, %p10;
	@%p11 bra 	$L__BB1_10;
	mul.wide.s32 	%rd23, %r17, 4;
	add.s64 	%rd24, %rd2, %rd23;
	ld.global.f32 	%f28, [%rd24];
	setp.leu.f32 	%p12, %f5, %f28;
	@%p12 bra 	$L__BB1_12;
	mov.b32 	%r16, 0;
	st.global.u32 	[%rd7], %r16;
$L__BB1_10:
	add.s32 	%r17, %r17, 1;
	setp.lt.s32 	%p13, %r17, %r6;
	@%p13 bra 	$L__BB1_4;
$L__BB1_11:
	ret;
$L__BB1_12:
	mov.b32 	%r15, 0;
	st.global.u32 	[%rd5], %r15;
	bra.uni 	$L__BB1_11;

}


// ===== COMPILED SASS (sm_100) =====

	.target	sm_100

	.elftype	@"ET_EXEC"


//--------------------- .note.nv.tkinfo           --------------------------
	.section	.note.nv.tkinfo,"",@"SHT_NOTE"
	.sectionflags	@"SHF_NOTE_NV_TKINFO"
	.tkinfo
        /*0018*/ 	.word	0x00000002
        /*0030*/ 	.string	""
        /*0030*/ 	.string	"ptxas"
        /*0030*/ 	.string	"Cuda compilation tools, release 13.0, V13.0.88"
        /*0030*/ 	.string	"Build cuda_13.0.r13.0/compiler.36424714_0"
        /*0030*/ 	.string	"-arch sm_100 -m 64 "



//--------------------- .note.nv.cuinfo           --------------------------
	.section	.note.nv.cuinfo,"",@"SHT_NOTE"
	.sectionflags	@"SHF_NOTE_NV_CUINFO"
        /*0018*/ 	.short	0x0002
        /*001a*/ 	.short	0x0064
        /*001c*/ 	.short	0x0082
	.zero		2


//--------------------- .nv.info                  --------------------------
	.section	.nv.info,"",@"SHT_CUDA_INFO"
	.align	4


	//----- nvinfo : EIATTR_REGCOUNT
	.align		4
        /*0000*/ 	.byte	0x04, 0x2f
        /*0002*/ 	.short	(.L_1 - .L_0)
	.align		4
.L_0:
        /*0004*/ 	.word	index@(_Z23yolo_postprocess_kernelPKfPfS1_PiS2_iifi)
        /*0008*/ 	.word	0x00000014


	//----- nvinfo : EIATTR_FRAME_SIZE
	.align		4
.L_1:
        /*000c*/ 	.byte	0x04, 0x11
        /*000e*/ 	.short	(.L_3 - .L_2)
	.align		4
.L_2:
        /*0010*/ 	.word	index@(_Z23yolo_postprocess_kernelPKfPfS1_PiS2_iifi)
        /*0014*/ 	.word	0x00000000


	//----- nvinfo : EIATTR_REGCOUNT
	.align		4
.L_3:
        /*0018*/ 	.byte	0x04, 0x2f
        /*001a*/ 	.short	(.L_5 - .L_4)
	.align		4
.L_4:
        /*001c*/ 	.word	index@(_Z10nms_kernelPKfS0_PKiPiif)
        /*0020*/ 	.word	0x00000020


	//----- nvinfo : EIATTR_FRAME_SIZE
	.align		4
.L_5:
        /*0024*/ 	.byte	0x04, 0x11
        /*0026*/ 	.short	(.L_7 - .L_6)
	.align		4
.L_6:
        /*0028*/ 	.word	index@($__internal_0_$__cuda_sm3x_div_rn_noftz_f32_slowpath)
        /*002c*/ 	.word	0x00000000


	//----- nvinfo : EIATTR_FRAME_SIZE
	.align		4
.L_7:
        /*0030*/ 	.byte	0x04, 0x11
        /*0032*/ 	.short	(.L_9 - .L_8)
	.align		4
.L_8:
        /*0034*/ 	.word	index@(_Z10nms_kernelPKfS0_PKiPiif)
        /*0038*/ 	.word	0x00000000


	//----- nvinfo : EIATTR_MIN_STACK_SIZE
	.align		4
.L_9:
        /*003c*/ 	.byte	0x04, 0x12
        /*003e*/ 	.short	(.L_11 - .L_10)
	.align		4
.L_10:
        /*0040*/ 	.word	index@(_Z10nms_kernelPKfS0_PKiPiif)
        /*0044*/ 	.word	0x00000000


	//----- nvinfo : EIATTR_MIN_STACK_SIZE
	.align		4
.L_11:
        /*0048*/ 	.byte	0x04, 0x12
        /*004a*/ 	.short	(.L_13 - .L_12)
	.align		4
.L_12:
        /*004c*/ 	.word	index@(_Z23yolo_postprocess_kernelPKfPfS1_PiS2_iifi)
        /*0050*/ 	.word	0x00000000
.L_13:


//--------------------- .nv.compat                --------------------------
	.section	.nv.compat,"",@"SHT_CUDA_COMPAT_INFO"
	.align	4
        /*0000*/ 	.byte	0x02, 0x09, 0x00, 0x00, 0x02, 0x02, 0x01, 0x00, 0x02, 0x05, 0x05, 0x00, 0x03, 0x07, 0x01, 0x01
        /*0010*/ 	.byte	0x02, 0x03, 0x00, 0x00, 0x02, 0x06, 0x01, 0x00, 0x04, 0x0b, 0x08, 0x00, 0x01, 0x00, 0x00, 0x00
        /*0020*/ 	.byte	0x00, 0x00, 0x00, 0x00


//--------------------- .nv.info._Z10nms_kernelPKfS0_PKiPiif --------------------------
	.section	.nv.info._Z10nms_kernelPKfS0_PKiPiif,"",@"SHT_CUDA_INFO"
	.sectionflags	@""
	.align	4


	//----- nvinfo : EIATTR_CUDA_API_VERSION
	.align		4
        /*0000*/ 	.byte	0x04, 0x37
        /*0002*/ 	.short	(.L_15 - .L_14)
.L_14:
        /*0004*/ 	.word	0x00000082


	//----- nvinfo : EIATTR_KPARAM_INFO
	.align		4
.L_15:
        /*0008*/ 	.byte	0x04, 0x17
        /*000a*/ 	.short	(.L_17 - .L_16)
.L_16:
        /*000c*/ 	.word	0x00000000
        /*0010*/ 	.short	0x0005
        /*0012*/ 	.short	0x0024
        /*0014*/ 	.byte	0x00, 0xf0, 0x11, 0x00


	//----- nvinfo : EIATTR_KPARAM_INFO
	.align		4
.L_17:
        /*0018*/ 	.byte	0x04, 0x17
        /*001a*/ 	.short	(.L_19 - .L_18)
.L_18:
        /*001c*/ 	.word	0x00000000
        /*0020*/ 	.short	0x0004
        /*0022*/ 	.short	0x0020
        /*0024*/ 	.byte	0x00, 0xf0, 0x11, 0x00


	//----- nvinfo : EIATTR_KPARAM_INFO
	.align		4
.L_19:
        /*0028*/ 	.byte	0x04, 0x17
        /*002a*/ 	.short	(.L_21 - .L_20)
.L_20:
        /*002c*/ 	.word	0x00000000
        /*0030*/ 	.short	0x0003
        /*0032*/ 	.short	0x0018
        /*0034*/ 	.byte	0x00, 0xf5, 0x21, 0x00


	//----- nvinfo : EIATTR_KPARAM_INFO
	.align		4
.L_21:
        /*0038*/ 	.byte	0x04, 0x17
        /*003a*/ 	.short	(.L_23 - .L_22)
.L_22:
        /*003c*/ 	.word	0x00000000
        /*0040*/ 	.short	0x0002
        /*0042*/ 	.short	0x0010
        /*0044*/ 	.byte	0x00, 0xf5, 0x21, 0x00


	//----- nvinfo : EIATTR_KPARAM_INFO
	.align		4
.L_23:
        /*0048*/ 	.byte	0x04, 0x17
        /*004a*/ 	.short	(.L_25 - .L_24)
.L_24:
        /*004c*/ 	.word	0x00000000
        /*0050*/ 	.short	0x0001
        /*0052*/ 	.short	0x0008
        /*0054*/ 	.byte	0x00, 0xf5, 0x21, 0x00


	//----- nvinfo : EIATTR_KPARAM_INFO
	.align		4
.L_25:
        /*0058*/ 	.byte	0x04, 0x17
        /*005a*/ 	.short	(.L_27 - .L_26)
.L_26:
        /*005c*/ 	.word	0x00000000
        /*0060*/ 	.short	0x0000
        /*0062*/ 	.short	0x0000
        /*0064*/ 	.byte	0x00, 0xf5, 0x21, 0x00


	//----- nvinfo : EIATTR_SPARSE_MMA_MASK
	.align		4
.L_27:
        /*0068*/ 	.byte	0x03, 0x50
        /*006a*/ 	.short	0x0000


	//----- nvinfo : EIATTR_MAXREG_COUNT
	.align		4
        /*006c*/ 	.byte	0x03, 0x1b
        /*006e*/ 	.short	0x00ff


	//----- nvinfo : EIATTR_MERCURY_ISA_VERSION
	.align		4
        /*0070*/ 	.byte	0x03, 0x5f
        /*0072*/ 	.short	0x0101


	//----- nvinfo : EIATTR_VRC_CTA_INIT_COUNT
	.align		4
        /*0074*/ 	.byte	0x02, 0x4a
	.zero		1
	.zero		1


	//----- nvinfo : EIATTR_EXIT_INSTR_OFFSETS
	.align		4
        /*0078*/ 	.byte	0x04, 0x1c
        /*007a*/ 	.short	(.L_29 - .L_28)


	//   ....[0]....
.L_28:
        /*007c*/ 	.word	0x00000070


	//   ....[1]....
        /*0080*/ 	.word	0x000000d0


	//   ....[2]....
        /*0084*/ 	.word	0x00000100


	//   ....[3]....
        /*0088*/ 	.word	0x00000610


	//   ....[4]....
        /*008c*/ 	.word	0x00000630


	//----- nvinfo : EIATTR_CRS_STACK_SIZE
	.align		4
.L_29:
        /*0090*/ 	.byte	0x04, 0x1e
        /*0092*/ 	.short	(.L_31 - .L_30)
.L_30:
        /*0094*/ 	.word	0x00000000


	//----- nvinfo : EIATTR_CBANK_PARAM_SIZE
	.align		4
.L_31:
        /*0098*/ 	.byte	0x03, 0x19
        /*009a*/ 	.short	0x0028


	//----- nvinfo : EIATTR_PARAM_CBANK
	.align		4
        /*009c*/ 	.byte	0x04, 0x0a
        /*009e*/ 	.short	(.L_33 - .L_32)
	.align		4
.L_32:
        /*00a0*/ 	.word	index@(.nv.constant0._Z10nms_kernelPKfS0_PKiPiif)
        /*00a4*/ 	.short	0x0380
        /*00a6*/ 	.short	0x0028


	//----- nvinfo : EIATTR_SW_WAR
	.align		4
.L_33:
        /*00a8*/ 	.byte	0x04, 0x36
        /*00aa*/ 	.short	(.L_35 - .L_34)
.L_34:
        /*00ac*/ 	.word	0x00000008
.L_35:


//--------------------- .nv.info._Z23yolo_postprocess_kernelPKfPfS1_PiS2_iifi --------------------------
	.section	.nv.info._Z23yolo_postprocess_kernelPKfPfS1_PiS2_iifi,"",@"SHT_CUDA_INFO"
	.sectionflags	@""
	.align	4


	//----- nvinfo : EIATTR_CUDA_API_VERSION
	.align		4
        /*0000*/ 	.byte	0x04, 0x37
        /*0002*/ 	.short	(.L_37 - .L_36)
.L_36:
        /*0004*/ 	.word	0x00000082


	//----- nvinfo : EIATTR_KPARAM_INFO
	.align		4
.L_37:
        /*0008*/ 	.byte	0x04, 0x17
        /*000a*/ 	.short	(.L_39 - .L_38)
.L_38:
        /*000c*/ 	.word	0x00000000
        /*0010*/ 	.short	0x0008
        /*0012*/ 	.short	0x0034
        /*0014*/ 	.byte	0x00, 0xf0, 0x11, 0x00


	//----- nvinfo : EIATTR_KPARAM_INFO
	.align		4
.L_39:
        /*0018*/ 	.byte	0x04, 0x17
        /*001a*/ 	.short	(.L_41 - .L_40)
.L_40:
        /*001c*/ 	.word	0x00000000
        /*0020*/ 	.short	0x0007
        /*0022*/ 	.short	0x0030
        /*0024*/ 	.byte	0x00, 0xf0, 0x11, 0x00


	//----- nvinfo : EIATTR_KPARAM_INFO
	.align		4
.L_41:
        /*0028*/ 	.byte	0x04, 0x17
        /*002a*/ 	.short	(.L_43 - .L_42)
.L_42:
        /*002c*/ 	.word	0x00000000
        /*0030*/ 	.short	0x0006
        /*0032*/ 	.short	0x002c
        /*0034*/ 	.byte	0x00, 0xf0, 0x11, 0x00


	//----- nvinfo : EIATTR_KPARAM_INFO
	.align		4
.L_43:
        /*0038*/ 	.byte	0x04, 0x17
        /*003a*/ 	.short	(.L_45 - .L_44)
.L_44:
        /*003c*/ 	.word	0x00000000
        /*0040*/ 	.short	0x0005
        /*0042*/ 	.short	0x0028
        /*0044*/ 	.byte	0x00, 0xf0, 0x11, 0x00


	//----- nvinfo : EIATTR_KPARAM_INFO
	.align		4
.L_45:
        /*0048*/ 	.byte	0x04, 0x17
        /*004a*/ 	.short	(.L_47 - .L_46)
.L_46:
        /*004c*/ 	.word	0x00000000
        /*0050*/ 	.short	0x0004
        /*0052*/ 	.short	0x0020
        /*0054*/ 	.byte	0x00, 0xf5, 0x21, 0x00


	//----- nvinfo : EIATTR_KPARAM_INFO
	.align		4
.L_47:
        /*0058*/ 	.byte	0x04, 0x17
        /*005a*/ 	.short	(.L_49 - .L_48)
.L_48:
        /*005c*/ 	.word	0x00000000
        /*0060*/ 	.short	0x0003
        /*0062*/ 	.short	0x0018
        /*0064*/ 	.byte	0x00, 0xf5, 0x21, 0x00


	//----- nvinfo : EIATTR_KPARAM_INFO
	.align		4
.L_49:
        /*0068*/ 	.byte	0x04, 0x17
        /*006a*/ 	.short	(.L_51 - .L_50)
.L_50:
        /*006c*/ 	.word	0x00000000
        /*0070*/ 	.short	0x0002
        /*0072*/ 	.short	0x0010
        /*0074*/ 	.byte	0x00, 0xf5, 0x21, 0x00


	//----- nvinfo : EIATTR_KPARAM_INFO
	.align		4
.L_51:
        /*0078*/ 	.byte	0x04, 0x17
        /*007a*/ 	.short	(.L_53 - .L_52)
.L_52:
        /*007c*/ 	.word	0x00000000
        /*0080*/ 	.short	0x0001
        /*0082*/ 	.short	0x0008
        /*0084*/ 	.byte	0x00, 0xf5, 0x21, 0x00


	//----- nvinfo : EIATTR_KPARAM_INFO
	.align		4
.L_53:
        /*0088*/ 	.byte	0x04, 0x17
        /*008a*/ 	.short	(.L_55 - .L_54)
.L_54:
        /*008c*/ 	.word	0x00000000
        /*0090*/ 	.short	0x0000
        /*0092*/ 	.short	0x0000
        /*0094*/ 	.byte	0x00, 0xf5, 0x21, 0x00


	//----- nvinfo : EIATTR_SPARSE_MMA_MASK
	.align		4
.L_55:
        /*0098*/ 	.byte	0x03, 0x50
        /*009a*/ 	.short	0x0000


	//----- nvinfo : EIATTR_MAXREG_COUNT
	.align		4
        /*009c*/ 	.byte	0x03, 0x1b
        /*009e*/ 	.short	0x00ff


	//----- nvinfo : EIATTR_MERCURY_ISA_VERSION
	.align		4
        /*00a0*/ 	.byte	0x03, 0x5f
        /*00a2*/ 	.short	0x0101


	//----- nvinfo : EIATTR_VRC_CTA_INIT_COUNT
	.align		4
        /*00a4*/ 	.byte	0x02, 0x4a
	.zero		1
	.zero		1


	//----- nvinfo : EIATTR_EXIT_INSTR_OFFSETS
	.align		4
        /*00a8*/ 	.byte	0x04, 0x1c
        /*00aa*/ 	.short	(.L_57 - .L_56)


	//   ....[0]....
.L_56:
        /*00ac*/ 	.word	0x00000070


	//   ....[1]....
        /*00b0*/ 	.word	0x00000170


	//   ....[2]....
        /*00b4*/ 	.word	0x00000290


	//   ....[3]....
        /*00b8*/ 	.word	0x000003b0


	//----- nvinfo : EIATTR_CBANK_PARAM_SIZE
	.align		4
.L_57:
        /*00bc*/ 	.byte	0x03, 0x19
        /*00be*/ 	.short	0x0038


	//----- nvinfo : EIATTR_PARAM_CBANK
	.align		4
        /*00c0*/ 	.byte	0x04, 0x0a
        /*00c2*/ 	.short	(.L_59 - .L_58)
	.align		4
.L_58:
        /*00c4*/ 	.word	index@(.nv.constant0._Z23yolo_postprocess_kernelPKfPfS1_PiS2_iifi)
        /*00c8*/ 	.short	0x0380
        /*00ca*/ 	.short	0x0038


	//----- nvinfo : EIATTR_SW_WAR
	.align		4
.L_59:
        /*00cc*/ 	.byte	0x04, 0x36
        /*00ce*/ 	.short	(.L_61 - .L_60)
.L_60:
        /*00d0*/ 	.word	0x00000008
.L_61:


//--------------------- .nv.callgraph             --------------------------
	.section	.nv.callgraph,"",@"SHT_CUDA_CALLGRAPH"
	.align	4
	.sectionentsize	8
	.align		4
        /*0000*/ 	.word	0x00000000
	.align		4
        /*0004*/ 	.word	0xffffffff
	.align		4
        /*0008*/ 	.word	0x00000000
	.align		4
        /*000c*/ 	.word	0xfffffffe
	.align		4
        /*0010*/ 	.word	0x00000000
	.align		4
        /*0014*/ 	.word	0xfffffffd
	.align		4
        /*0018*/ 	.word	0x00000000
	.align		4
        /*001c*/ 	.word	0xfffffffc


//--------------------- .text._Z10nms_kernelPKfS0_PKiPiif --------------------------
	.section	.text._Z10nms_kernelPKfS0_PKiPiif,"ax",@progbits
	.align	128
        .global         _Z10nms_kernelPKfS0_PKiPiif
        .type           _Z10nms_kernelPKfS0_PKiPiif,@function
        .size           _Z10nms_kernelPKfS0_PKiPiif,(.L_x_19 - _Z10nms_kernelPKfS0_PKiPiif)
        .other          _Z10nms_kernelPKfS0_PKiPiif,@"STO_CUDA_ENTRY STV_DEFAULT"
_Z10nms_kernelPKfS0_PKiPiif:
.text._Z10nms_kernelPKfS0_PKiPiif:
[----:B------:R-:W-:Y:S01]  /*0000*/  LDC R1, c[0x0][0x37c] ;  /* 0x0000df00ff017b82 */ /* 0x000fe20000000800 */
[----:B------:R-:W0:Y:S07]  /*0010*/  S2R R0, SR_TID.X ;  /* 0x0000000000007919 */ /* 0x000e2e0000002100 */
[----:B------:R-:W0:Y:S01]  /*0020*/  S2UR UR4, SR_CTAID.X ;  /* 0x00000000000479c3 */ /* 0x000e220000002500 */
[----:B------:R-:W1:Y:S07]  /*0030*/  LDCU UR6, c[0x0][0x3a0] ;  /* 0x00007400ff0677ac */ /* 0x000e6e0008000800 */
[----:B------:R-:W0:Y:S02]  /*0040*/  LDC R7, c[0x0][0x360] ;  /* 0x0000d800ff077b82 */ /* 0x000e240000000800 */
[----:B0-----:R-:W-:-:S05]  /*0050*/  IMAD R7, R7, UR4, R0 ;  /* 0x0000000407077c24 */ /* 0x001fca000f8e0200 */
[----:B-1----:R-:W-:-:S13]  /*0060*/  ISETP.GE.AND P0, PT, R7, UR6, PT ;  /* 0x0000000607007c0c */ /* 0x002fda000bf06270 */
[----:B------:R-:W-:Y:S05]  /*0070*/  @P0 EXIT ;  /* 0x000000000000094d */ /* 0x000fea0003800000 */
[----:B------:R-:W0:Y:S01]  /*0080*/  LDC.64 R4, c[0x0][0x398] ;  /* 0x0000e600ff047b82 */ /* 0x000e220000000a00 */
[----:B------:R-:W1:Y:S01]  /*0090*/  LDCU.64 UR4, c[0x0][0x358] ;  /* 0x00006b00ff0477ac */ /* 0x000e620008000a00 */
[----:B0-----:R-:W-:-:S05]  /*00a0*/  IMAD.WIDE R4, R7, 0x4, R4 ;  /* 0x0000000407047825 */ /* 0x001fca00078e0204 */
[----:B-1----:R-:W2:Y:S02]  /*00b0*/  LDG.E R0, desc[UR4][R4.64] ;  /* 0x0000000404007981 */ /* 0x002ea4000c1e1900 */
[----:B--2---:R-:W-:-:S13]  /*00c0*/  ISETP.NE.AND P0, PT, R0, RZ, PT ;  /* 0x000000ff0000720c */ /* 0x004fda0003f05270 */
[----:B------:R-:W-:Y:S05]  /*00d0*/  @!P0 EXIT ;  /* 0x000000000000894d */ /* 0x000fea0003800000 */
[----:B------:R-:W-:-:S05]  /*00e0*/  VIADD R13, R7, 0x1 ;  /* 0x00000001070d7836 */ /* 0x000fca0000000000 */
[----:B------:R-:W-:-:S13]  /*00f0*/  ISETP.GE.AND P0, PT, R13, UR6, PT ;  /* 0x000000060d007c0c */ /* 0x000fda000bf06270 */
[----:B------:R-:W-:Y:S05]  /*0100*/  @P0 EXIT ;  /* 0x000000000000094d */ /* 0x000fea0003800000 */
[----:B------:R-:W0:Y:S01]  /*0110*/  LDC.64 R2, c[0x0][0x380] ;  /* 0x0000e000ff027b82 */ /* 0x000e220000000a00 */
[----:B------:R-:W1:Y:S01]  /*0120*/  LDCU.64 UR6, c[0x0][0x388] ;  /* 0x00007100ff0677ac */ /* 0x000e620008000a00 */
[C---:B------:R-:W-:Y:S01]  /*0130*/  IMAD.SHL.U32 R23, R7.reuse, 0x4, RZ ;  /* 0x0000000407177824 */ /* 0x040fe200078e00ff */
[----:B------:R-:W-:Y:S01]  /*0140*/  SHF.R.S32.HI R0, RZ, 0x1f, R7 ;  /* 0x0000001fff007819 */ /* 0x000fe20000011407 */
[----:B------:R-:W2:Y:S03]  /*0150*/  LDCU.64 UR8, c[0x0][0x390] ;  /* 0x00007200ff0877ac */ /* 0x000ea60008000a00 */
[----:B------:R-:W-:Y:S01]  /*0160*/  SHF.L.U64.HI R0, R7, 0x2, R0 ;  /* 0x0000000207007819 */ /* 0x000fe20000010200 */
[----:B------:R-:W3:Y:S08]  /*0170*/  LDC.64 R8, c[0x0][0x380] ;  /* 0x0000e000ff087b82 */ /* 0x000ef00000000a00 */
[----:B------:R-:W4:Y:S01]  /*0180*/  LDC.64 R6, c[0x0][0x398] ;  /* 0x0000e600ff067b82 */ /* 0x000f220000000a00 */
[C---:B-1----:R-:W-:Y:S01]  /*0190*/  IADD3 R16, P0, PT, R23.reuse, UR6, RZ ;  /* 0x0000000617107c10 */ /* 0x042fe2000ff1e0ff */
[----:B------:R-:W1:Y:S01]  /*01a0*/  LDCU UR6, c[0x0][0x3a4] ;  /* 0x00007480ff0677ac */ /* 0x000e620008000800 */
[C---:B0-----:R-:W-:Y:S01]  /*01b0*/  IMAD.WIDE R2, R23.reuse, 0x4, R2 ;  /* 0x0000000417027825 */ /* 0x041fe200078e0202 */
[----:B--2---:R-:W-:-:S04]  /*01c0*/  IADD3 R22, P1, PT, R23, UR8, RZ ;  /* 0x0000000817167c10 */ /* 0x004fc8000ff3e0ff */
[----:B------:R-:W0:Y:S01]  /*01d0*/  LDC.64 R10, c[0x0][0x390] ;  /* 0x0000e400ff0a7b82 */ /* 0x000e220000000a00 */
[----:B------:R-:W2:Y:S01]  /*01e0*/  LDG.E R20, desc[UR4][R2.64] ;  /* 0x0000000402147981 */ /* 0x000ea2000c1e1900 */
[C---:B------:R-:W-:Y:S01]  /*01f0*/  IADD3.X R17, PT, PT, R0.reuse, UR7, RZ, P0, !PT ;  /* 0x0000000700117c10 */ /* 0x040fe200087fe4ff */
[----:B------:R-:W0:Y:S02]  /*0200*/  LDCU UR7, c[0x0][0x3a0] ;  /* 0x00007400ff0777ac */ /* 0x000e240008000800 */
[----:B------:R-:W3:Y:S01]  /*0210*/  LDG.E R21, desc[UR4][R2.64+0x4] ;  /* 0x0000040402157981 */ /* 0x000ee2000c1e1900 */
[----:B------:R-:W-:-:S03]  /*0220*/  IADD3.X R23, PT, PT, R0, UR9, RZ, P1, !PT ;  /* 0x0000000900177c10 */ /* 0x000fc60008ffe4ff */
[----:B------:R-:W2:Y:S04]  /*0230*/  LDG.E R19, desc[UR4][R2.64+0x8] ;  /* 0x0000080402137981 */ /* 0x000ea8000c1e1900 */
[----:B------:R2:W3:Y:S04]  /*0240*/  LDG.E R18, desc[UR4][R2.64+0xc] ;  /* 0x00000c0402127981 */ /* 0x0004e8000c1e1900 */
[----:B------:R0:W5:Y:S04]  /*0250*/  LDG.E R15, desc[UR4][R16.64] ;  /* 0x00000004100f7981 */ /* 0x000168000c1e1900 */
[----:B------:R0:W5:Y:S01]  /*0260*/  LDG.E R14, desc[UR4][R22.64] ;  /* 0x00000004160e7981 */ /* 0x000162000c1e1900 */
[----:B--2---:R-:W-:Y:S01]  /*0270*/  FADD R3, -R20, R19 ;  /* 0x0000001314037221 */ /* 0x004fe20000000100 */
[----:B---3--:R-:W-:-:S04]  /*0280*/  FADD R12, -R21, R18 ;  /* 0x00000012150c7221 */ /* 0x008fc80000000100 */
[----:B01--4-:R-:W-:-:S07]  /*0290*/  FMUL R12, R12, R3 ;  /* 0x000000030c0c7220 */ /* 0x013fce0000400000 */
.L_x_5:
[----:B0-----:R-:W-:-:S05]  /*02a0*/  IMAD.WIDE R16, R13, 0x4, R6 ;  /* 0x000000040d107825 */ /* 0x001fca00078e0206 */
[----:B------:R-:W2:Y:S01]  /*02b0*/  LDG.E R0, desc[UR4][R16.64] ;  /* 0x0000000410007981 */ /* 0x000ea2000c1e1900 */
[----:B------:R-:W-:Y:S01]  /*02c0*/  BSSY.RECONVERGENT B0, `(.L_x_0) ;  /* 0x0000031000007945 */ /* 0x000fe20003800200 */
[----:B--2---:R-:W-:-:S13]  /*02d0*/  ISETP.NE.AND P0, PT, R0, RZ, PT ;  /* 0x000000ff0000720c */ /* 0x004fda0003f05270 */
[----:B------:R-:W-:Y:S05]  /*02e0*/  @!P0 BRA `(.L_x_1) ;  /* 0x0000000000b88947 */ /* 0x000fea0003800000 */
[----:B------:R-:W-:-:S06]  /*02f0*/  IMAD.WIDE R2, R13, 0x4, R10 ;  /* 0x000000040d027825 */ /* 0x000fcc00078e020a */
[----:B------:R-:W2:Y:S02]  /*0300*/  LDG.E R3, desc[UR4][R2.64] ;  /* 0x0000000402037981 */ /* 0x000ea4000c1e1900 */
[----:B--2--5:R-:W-:-:S13]  /*0310*/  ISETP.NE.AND P0, PT, R3, R14, PT ;  /* 0x0000000e0300720c */ /* 0x024fda0003f05270 */
[----:B------:R-:W-:Y:S05]  /*0320*/  @P0 BRA `(.L_x_1) ;  /* 0x0000000000a80947 */ /* 0x000fea0003800000 */
[----:B------:R-:W-:-:S04]  /*0330*/  IMAD.SHL.U32 R3, R13, 0x4, RZ ;  /* 0x000000040d037824 */ /* 0x000fc800078e00ff */
[----:B------:R-:W-:-:S05]  /*0340*/  IMAD.WIDE R2, R3, 0x4, R8 ;  /* 0x0000000403027825 */ /* 0x000fca00078e0208 */
[----:B------:R-:W2:Y:S04]  /*0350*/  LDG.E R0, desc[UR4][R2.64+0x4] ;  /* 0x0000040402007981 */ /* 0x000ea8000c1e1900 */
[----:B------:R-:W3:Y:S04]  /*0360*/  LDG.E R23, desc[UR4][R2.64+0xc] ;  /* 0x00000c0402177981 */ /* 0x000ee8000c1e1900 */
[----:B------:R-:W4:Y:S04]  /*0370*/  LDG.E R25, desc[UR4][R2.64] ;  /* 0x0000000402197981 */ /* 0x000f28000c1e1900 */
[----:B------:R-:W5:Y:S01]  /*0380*/  LDG.E R22, desc[UR4][R2.64+0x8] ;  /* 0x0000080402167981 */ /* 0x000f62000c1e1900 */
[----:B--2---:R-:W-:-:S02]  /*0390*/  FMNMX R26, R21, R0, !PT ;  /* 0x00000000151a7209 */ /* 0x004fc40007800000 */
[----:B---3--:R-:W-:-:S04]  /*03a0*/  FMNMX R29, R18, R23, PT ;  /* 0x00000017121d7209 */ /* 0x008fc80003800000 */
[----:B------:R-:W-:Y:S02]  /*03b0*/  FSETP.GTU.AND P0, PT, R29, R26, PT ;  /* 0x0000001a1d00720b */ /* 0x000fe40003f0c000 */
[----:B----4-:R-:W-:Y:S02]  /*03c0*/  FMNMX R24, R20, R25, !PT ;  /* 0x0000001914187209 */ /* 0x010fe40007800000 */
[----:B-----5:R-:W-:-:S04]  /*03d0*/  FMNMX R27, R19, R22, PT ;  /* 0x00000016131b7209 */ /* 0x020fc80003800000 */
[----:B------:R-:W-:-:S13]  /*03e0*/  FSETP.LE.OR P0, PT, R27, R24, !P0 ;  /* 0x000000181b00720b */ /* 0x000fda0004703400 */
[----:B------:R-:W-:Y:S05]  /*03f0*/  @P0 BRA `(.L_x_1) ;  /* 0x0000000000740947 */ /* 0x000fea0003800000 */
[----:B------:R-:W-:Y:S01]  /*0400*/  FADD R2, -R24, R27 ;  /* 0x0000001b18027221 */ /* 0x000fe20000000100 */
[----:B------:R-:W-:Y:S01]  /*0410*/  FADD R3, -R26, R29 ;  /* 0x0000001d1a037221 */ /* 0x000fe20000000100 */
[----:B------:R-:W-:Y:S01]  /*0420*/  FADD R25, -R25, R22 ;  /* 0x0000001619197221 */ /* 0x000fe20000000100 */
[----:B------:R-:W-:Y:S01]  /*0430*/  FADD R23, -R0, R23 ;  /* 0x0000001700177221 */ /* 0x000fe20000000100 */
[----:B------:R-:W-:Y:S01]  /*0440*/  BSSY.RECONVERGENT B1, `(.L_x_2) ;  /* 0x000000f000017945 */ /* 0x000fe20003800200 */
[----:B------:R-:W-:Y:S02]  /*0450*/  FMUL R0, R2, R3 ;  /* 0x0000000302007220 */ /* 0x000fe40000400000 */
[----:B------:R-:W-:-:S04]  /*0460*/  FFMA R23, R25, R23, R12 ;  /* 0x0000001719177223 */ /* 0x000fc8000000000c */
[----:B------:R-:W-:-:S04]  /*0470*/  FADD R23, -R0, R23 ;  /* 0x0000001700177221 */ /* 0x000fc80000000100 */
[----:B------:R-:W0:Y:S08]  /*0480*/  MUFU.RCP R2, R23 ;  /* 0x0000001700027308 */ /* 0x000e300000001000 */
[----:B------:R-:W1:Y:S01]  /*0490*/  FCHK P0, R0, R23 ;  /* 0x0000001700007302 */ /* 0x000e620000000000 */
[----:B0-----:R-:W-:-:S04]  /*04a0*/  FFMA R3, -R23, R2, 1 ;  /* 0x3f80000017037423 */ /* 0x001fc80000000102 */
[----:B------:R-:W-:-:S04]  /*04b0*/  FFMA R3, R2, R3, R2 ;  /* 0x0000000302037223 */ /* 0x000fc80000000002 */
[----:B------:R-:W-:-:S04]  /*04c0*/  FFMA R2, R0, R3, RZ ;  /* 0x0000000300027223 */ /* 0x000fc800000000ff */
[----:B------:R-:W-:-:S04]  /*04d0*/  FFMA R22, -R23, R2, R0 ;  /* 0x0000000217167223 */ /* 0x000fc80000000100 */
[----:B------:R-:W-:Y:S01]  /*04e0*/  FFMA R2, R3, R22, R2 ;  /* 0x0000001603027223 */ /* 0x000fe20000000002 */
[----:B-1----:R-:W-:Y:S06]  /*04f0*/  @!P0 BRA `(.L_x_3) ;  /* 0x00000000000c8947 */ /* 0x002fec0003800000 */
[----:B------:R-:W-:-:S07]  /*0500*/  MOV R22, 0x520 ;  /* 0x0000052000167802 */ /* 0x000fce0000000f00 */
[----:B------:R-:W-:Y:S05]  /*0510*/  CALL.REL.NOINC `($__internal_0_$__cuda_sm3x_div_rn_noftz_f32_slowpath) ;  /* 0x0000000000487944 */ /* 0x000fea0003c00000 */
[----:B------:R-:W-:-:S07]  /*0520*/  IMAD.MOV.U32 R2, RZ, RZ, R0 ;  /* 0x000000ffff027224 */ /* 0x000fce00078e0000 */
.L_x_3:
[----:B------:R-:W-:Y:S05]  /*0530*/  BSYNC.RECONVERGENT B1 ;  /* 0x0000000000017941 */ /* 0x000fea0003800200 */
.L_x_2:
[----:B------:R-:W-:-:S04]  /*0540*/  FSETP.GT.AND P0, PT, R2, UR6, PT ;  /* 0x0000000602007c0b */ /* 0x000fc8000bf04000 */
[----:B------:R-:W-:-:S13]  /*0550*/  FSETP.LE.OR P0, PT, R23, RZ, !P0 ;  /* 0x000000ff1700720b */ /* 0x000fda0004703400 */
[----:B------:R-:W-:Y:S05]  /*0560*/  @P0 BRA `(.L_x_1) ;  /* 0x0000000000180947 */ /* 0x000fea0003800000 */
[----:B------:R-:W0:Y:S02]  /*0570*/  LDC.64 R2, c[0x0][0x388] ;  /* 0x0000e200ff027b82 */ /* 0x000e240000000a00 */
[----:B0-----:R-:W-:-:S06]  /*0580*/  IMAD.WIDE R2, R13, 0x4, R2 ;  /* 0x000000040d027825 */ /* 0x001fcc00078e0202 */
[----:B------:R-:W2:Y:S02]  /*0590*/  LDG.E R2, desc[UR4][R2.64] ;  /* 0x0000000402027981 */ /* 0x000ea4000c1e1900 */
[----:B--2---:R-:W-:-:S13]  /*05a0*/  FSETP.GT.AND P0, PT, R15, R2, PT ;  /* 0x000000020f00720b */ /* 0x004fda0003f04000 */
[----:B------:R-:W-:Y:S05]  /*05b0*/  @!P0 BRA `(.L_x_4) ;  /* 0x0000000000188947 */ /* 0x000fea0003800000 */
[----:B------:R0:W-:Y:S02]  /*05c0*/  STG.E desc[UR4][R16.64], RZ ;  /* 0x000000ff10007986 */ /* 0x0001e4000c101904 */
.L_x_1:
[----:B------:R-:W-:Y:S05]  /*05d0*/  BSYNC.RECONVERGENT B0 ;  /* 0x0000000000007941 */ /* 0x000fea0003800200 */
.L_x_0:
[----:B------:R-:W-:-:S05]  /*05e0*/  VIADD R13, R13, 0x1 ;  /* 0x000000010d0d7836 */ /* 0x000fca0000000000 */
[----:B------:R-:W-:-:S13]  /*05f0*/  ISETP.GE.AND P0, PT, R13, UR7, PT ;  /* 0x000000070d007c0c */ /* 0x000fda000bf06270 */
[----:B------:R-:W-:Y:S05]  /*0600*/  @!P0 BRA `(.L_x_5) ;  /* 0xfffffffc00248947 */ /* 0x000fea000383ffff */
[----:B------:R-:W-:Y:S05]  /*0610*/  EXIT ;  /* 0x000000000000794d */ /* 0x000fea0003800000 */
.L_x_4:
[----:B------:R-:W-:Y:S01]  /*0620*/  STG.E desc[UR4][R4.64], RZ ;  /* 0x000000ff04007986 */ /* 0x000fe2000c101904 */
[----:B------:R-:W-:Y:S05]  /*0630*/  EXIT ;  /* 0x000000000000794d */ /* 0x000fea0003800000 */
        .weak           $__internal_0_$__cuda_sm3x_div_rn_noftz_f32_slowpath
        .type           $__internal_0_$__cuda_sm3x_div_rn_noftz_f32_slowpath,@function
        .size           $__internal_0_$__cuda_sm3x_div_rn_noftz_f32_slowpath,(.L_x_19 - $__internal_0_$__cuda_sm3x_div_rn_noftz_f32_slowpath)
$__internal_0_$__cuda_sm3x_div_rn_noftz_f32_slowpath:
[--C-:B------:R-:W-:Y:S01]  /*0640*/  SHF.R.U32.HI R2, RZ, 0x17, R23.reuse ;  /* 0x00000017ff027819 */ /* 0x100fe20000011617 */
[----:B------:R-:W-:Y:S01]  /*0650*/  BSSY.RECONVERGENT B2, `(.L_x_6) ;  /* 0x0000065000027945 */ /* 0x000fe20003800200 */
[--C-:B------:R-:W-:Y:S01]  /*0660*/  SHF.R.U32.HI R24, RZ, 0x17, R0.reuse ;  /* 0x00000017ff187819 */ /* 0x100fe20000011600 */
[----:B------:R-:W-:Y:S01]  /*0670*/  IMAD.MOV.U32 R29, RZ, RZ, R0 ;  /* 0x000000ffff1d7224 */ /* 0x000fe200078e0000 */
[----:B------:R-:W-:Y:S01]  /*0680*/  LOP3.LUT R2, R2, 0xff, RZ, 0xc0, !PT ;  /* 0x000000ff02027812 */ /* 0x000fe200078ec0ff */
[----:B------:R-:W-:Y:S01]  /*0690*/  IMAD.MOV.U32 R25, RZ, RZ, R23 ;  /* 0x000000ffff197224 */ /* 0x000fe200078e0017 */
[----:B------:R-:W-:-:S03]  /*06a0*/  LOP3.LUT R24, R24, 0xff, RZ, 0xc0, !PT ;  /* 0x000000ff18187812 */ /* 0x000fc600078ec0ff */
[----:B------:R-:W-:Y:S02]  /*06b0*/  VIADD R28, R2, 0xffffffff ;  /* 0xffffffff021c7836 */ /* 0x000fe40000000000 */
[----:B------:R-:W-:-:S03]  /*06c0*/  VIADD R27, R24, 0xffffffff ;  /* 0xffffffff181b7836 */ /* 0x000fc60000000000 */
[----:B------:R-:W-:-:S04]  /*06d0*/  ISETP.GT.U32.AND P0, PT, R28, 0xfd, PT ;  /* 0x000000fd1c00780c */ /* 0x000fc80003f04070 */
[----:B------:R-:W-:-:S13]  /*06e0*/  ISETP.GT.U32.OR P0, PT, R27, 0xfd, P0 ;  /* 0x000000fd1b00780c */ /* 0x000fda0000704470 */
[----:B------:R-:W-:Y:S01]  /*06f0*/  @!P0 IMAD.MOV.U32 R26, RZ, RZ, RZ ;  /* 0x000000ffff1a8224 */ /* 0x000fe200078e00ff */
[----:B------:R-:W-:Y:S06]  /*0700*/  @!P0 BRA `(.L_x_7) ;  /* 0x0000000000608947 */ /* 0x000fec0003800000 */
[----:B------:R-:W-:Y:S01]  /*0710*/  FSETP.GTU.FTZ.AND P1, PT, |R23|, +INF , PT ;  /* 0x7f8000001700780b */ /* 0x000fe20003f3c200 */
[----:B------:R-:W-:Y:S01]  /*0720*/  IMAD.MOV.U32 R3, RZ, RZ, R23 ;  /* 0x000000ffff037224 */ /* 0x000fe200078e0017 */
[----:B------:R-:W-:-:S04]  /*0730*/  FSETP.GTU.FTZ.AND P0, PT, |R0|, +INF , PT ;  /* 0x7f8000000000780b */ /* 0x000fc80003f1c200 */
[----:B------:R-:W-:-:S13]  /*0740*/  PLOP3.LUT P0, PT, P0, P1, PT, 0xf8, 0x8f ;  /* 0x00000000008f781c */ /* 0x000fda0000703f70 */
[----:B------:R-:W-:Y:S05]  /*0750*/  @P0 BRA `(.L_x_8) ;  /* 0x00000004004c0947 */ /* 0x000fea0003800000 */
[----:B------:R-:W-:-:S13]  /*0760*/  LOP3.LUT P0, RZ, R25, 0x7fffffff, R29, 0xc8, !PT ;  /* 0x7fffffff19ff7812 */ /* 0x000fda000780c81d */
[----:B------:R-:W-:Y:S05]  /*0770*/  @!P0 BRA `(.L_x_9) ;  /* 0x00000004003c8947 */ /* 0x000fea0003800000 */
[C---:B------:R-:W-:Y:S02]  /*0780*/  FSETP.NEU.FTZ.AND P2, PT, |R0|.reuse, +INF , PT ;  /* 0x7f8000000000780b */ /* 0x040fe40003f5d200 */
[----:B------:R-:W-:Y:S02]  /*0790*/  FSETP.NEU.FTZ.AND P1, PT, |R3|, +INF , PT ;  /* 0x7f8000000300780b */ /* 0x000fe40003f3d200 */
[----:B------:R-:W-:-:S11]  /*07a0*/  FSETP.NEU.FTZ.AND P0, PT, |R0|, +INF , PT ;  /* 0x7f8000000000780b */ /* 0x000fd60003f1d200 */
[----:B------:R-:W-:Y:S05]  /*07b0*/  @!P1 BRA !P2, `(.L_x_9) ;  /* 0x00000004002c9947 */ /* 0x000fea0005000000 */
[----:B------:R-:W-:-:S04]  /*07c0*/  LOP3.LUT P2, RZ, R29, 0x7fffffff, RZ, 0xc0, !PT ;  /* 0x7fffffff1dff7812 */ /* 0x000fc8000784c0ff */
[----:B------:R-:W-:-:S13]  /*07d0*/  PLOP3.LUT P1, PT, P1, P2, PT, 0x2f, 0xf2 ;  /* 0x0000000000f2781c */ /* 0x000fda0000f24577 */
[----:B------:R-:W-:Y:S05]  /*07e0*/  @P1 BRA `(.L_x_10) ;  /* 0x0000000400181947 */ /* 0x000fea0003800000 */
[----:B------:R-:W-:-:S04]  /*07f0*/  LOP3.LUT P1, RZ, R25, 0x7fffffff, RZ, 0xc0, !PT ;  /* 0x7fffffff19ff7812 */ /* 0x000fc8000782c0ff */
[----:B------:R-:W-:-:S13]  /*0800*/  PLOP3.LUT P0, PT, P0, P1, PT, 0x2f, 0xf2 ;  /* 0x0000000000f2781c */ /* 0x000fda0000702577 */
[----:B------:R-:W-:Y:S05]  /*0810*/  @P0 BRA `(.L_x_11) ;  /* 0x0000000400000947 */ /* 0x000fea0003800000 */
[----:B------:R-:W-:Y:S02]  /*0820*/  ISETP.GE.AND P0, PT, R27, RZ, PT ;  /* 0x000000ff1b00720c */ /* 0x000fe40003f06270 */
[----:B------:R-:W-:-:S11]  /*0830*/  ISETP.GE.AND P1, PT, R28, RZ, PT ;  /* 0x000000ff1c00720c */ /* 0x000fd60003f26270 */
[----:B------:R-:W-:Y:S02]  /*0840*/  @P0 IMAD.MOV.U32 R26, RZ, RZ, RZ ;  /* 0x000000ffff1a0224 */ /* 0x000fe400078e00ff */
[----:B------:R-:W-:Y:S01]  /*0850*/  @!P0 FFMA R29, R0, 1.84467440737095516160e+19, RZ ;  /* 0x5f800000001d8823 */ /* 0x000fe200000000ff */
[----:B------:R-:W-:Y:S02]  /*0860*/  @!P0 IMAD.MOV.U32 R26, RZ, RZ, -0x40 ;  /* 0xffffffc0ff1a8424 */ /* 0x000fe400078e00ff */
[----:B------:R-:W-:Y:S02]  /*0870*/  @!P1 FFMA R25, R3, 1.84467440737095516160e+19, RZ ;  /* 0x5f80000003199823 */ /* 0x000fe400000000ff */
[----:B------:R-:W-:-:S07]  /*0880*/  @!P1 VIADD R26, R26, 0x40 ;  /* 0x000000401a1a9836 */ /* 0x000fce0000000000 */
.L_x_7:
[----:B------:R-:W-:Y:S01]  /*0890*/  LEA R0, R2, 0xc0800000, 0x17 ;  /* 0xc080000002007811 */ /* 0x000fe200078eb8ff */
[----:B------:R-:W-:Y:S01]  /*08a0*/  VIADD R24, R24, 0xffffff81 ;  /* 0xffffff8118187836 */ /* 0x000fe20000000000 */
[----:B------:R-:W-:Y:S03]  /*08b0*/  BSSY.RECONVERGENT B3, `(.L_x_12) ;  /* 0x0000035000037945 */ /* 0x000fe60003800200 */
[----:B------:R-:W-:Y:S01]  /*08c0*/  IMAD.IADD R28, R25, 0x1, -R0 ;  /* 0x00000001191c7824 */ /* 0x000fe200078e0a00 */
[----:B------:R-:W-:-:S03]  /*08d0*/  IADD3 R27, PT, PT, R24, 0x7f, -R2 ;  /* 0x0000007f181b7810 */ /* 0x000fc60007ffe802 */
[----:B------:R-:W0:Y:S01]  /*08e0*/  MUFU.RCP R0, R28 ;  /* 0x0000001c00007308 */ /* 0x000e220000001000 */
[----:B------:R-:W-:Y:S01]  /*08f0*/  FADD.FTZ R25, -R28, -RZ ;  /* 0x800000ff1c197221 */ /* 0x000fe20000010100 */
[----:B------:R-:W-:-:S03]  /*0900*/  IMAD.IADD R27, R27, 0x1, R26 ;  /* 0x000000011b1b7824 */ /* 0x000fc600078e021a */
[----:B0-----:R-:W-:-:S04]  /*0910*/  FFMA R3, R0, R25, 1 ;  /* 0x3f80000000037423 */ /* 0x001fc80000000019 */
[----:B------:R-:W-:Y:S01]  /*0920*/  FFMA R3, R0, R3, R0 ;  /* 0x0000000300037223 */ /* 0x000fe20000000000 */
[----:B------:R-:W-:-:S04]  /*0930*/  IMAD R0, R24, -0x800000, R29 ;  /* 0xff80000018007824 */ /* 0x000fc800078e021d */
[----:B------:R-:W-:-:S04]  /*0940*/  FFMA R2, R0, R3, RZ ;  /* 0x0000000300027223 */ /* 0x000fc800000000ff */
[----:B------:R-:W-:-:S04]  /*0950*/  FFMA R24, R25, R2, R0 ;  /* 0x0000000219187223 */ /* 0x000fc80000000000 */
[----:B------:R-:W-:-:S04]  /*0960*/  FFMA R2, R3, R24, R2 ;  /* 0x0000001803027223 */ /* 0x000fc80000000002 */
[----:B------:R-:W-:-:S04]  /*0970*/  FFMA R25, R25, R2, R0 ;  /* 0x0000000219197223 */ /* 0x000fc80000000000 */
[----:B------:R-:W-:-:S05]  /*0980*/  FFMA R0, R3, R25, R2 ;  /* 0x0000001903007223 */ /* 0x000fca0000000002 */
[----:B------:R-:W-:-:S04]  /*0990*/  SHF.R.U32.HI R24, RZ, 0x17, R0 ;  /* 0x00000017ff187819 */ /* 0x000fc80000011600 */
[----:B------:R-:W-:-:S05]  /*09a0*/  LOP3.LUT R24, R24, 0xff, RZ, 0xc0, !PT ;  /* 0x000000ff18187812 */ /* 0x000fca00078ec0ff */
[----:B------:R-:W-:-:S04]  /*09b0*/  IMAD.IADD R24, R24, 0x1, R27 ;  /* 0x0000000118187824 */ /* 0x000fc800078e021b */
[----:B------:R-:W-:-:S05]  /*09c0*/  VIADD R26, R24, 0xffffffff ;  /* 0xffffffff181a7836 */ /* 0x000fca0000000000 */
[----:B------:R-:W-:-:S13]  /*09d0*/  ISETP.GE.U32.AND P0, PT, R26, 0xfe, PT ;  /* 0x000000fe1a00780c */ /* 0x000fda0003f06070 */
[----:B------:R-:W-:Y:S05]  /*09e0*/  @!P0 BRA `(.L_x_13) ;  /* 0x0000000000808947 */ /* 0x000fea0003800000 */
[----:B------:R-:W-:-:S13]  /*09f0*/  ISETP.GT.AND P0, PT, R24, 0xfe, PT ;  /* 0x000000fe1800780c */ /* 0x000fda0003f04270 */
[----:B------:R-:W-:Y:S05]  /*0a00*/  @P0 BRA `(.L_x_14) ;  /* 0x00000000006c0947 */ /* 0x000fea0003800000 */
[----:B------:R-:W-:-:S13]  /*0a10*/  ISETP.GE.AND P0, PT, R24, 0x1, PT ;  /* 0x000000011800780c */ /* 0x000fda0003f06270 */
[----:B------:R-:W-:Y:S05]  /*0a20*/  @P0 BRA `(.L_x_15) ;  /* 0x0000000000740947 */ /* 0x000fea0003800000 */
[----:B------:R-:W-:Y:S02]  /*0a30*/  ISETP.GE.AND P0, PT, R24, -0x18, PT ;  /* 0xffffffe81800780c */ /* 0x000fe40003f06270 */
[----:B------:R-:W-:-:S11]  /*0a40*/  LOP3.LUT R0, R0, 0x80000000, RZ, 0xc0, !PT ;  /* 0x8000000000007812 */ /* 0x000fd600078ec0ff */
[----:B------:R-:W-:Y:S05]  /*0a50*/  @!P0 BRA `(.L_x_15) ;  /* 0x0000000000688947 */ /* 0x000fea0003800000 */
[CCC-:B------:R-:W-:Y:S01]  /*0a60*/  FFMA.RZ R27, R3.reuse, R25.reuse, R2.reuse ;  /* 0x00000019031b7223 */ /* 0x1c0fe2000000c002 */
[CCC-:B------:R-:W-:Y:S01]  /*0a70*/  FFMA.RP R26, R3.reuse, R25.reuse, R2.reuse ;  /* 0x00000019031a7223 */ /* 0x1c0fe20000008002 */
[----:B------:R-:W-:Y:S01]  /*0a80*/  FFMA.RM R3, R3, R25, R2 ;  /* 0x0000001903037223 */ /* 0x000fe20000004002 */
[C---:B------:R-:W-:Y:S01]  /*0a90*/  VIADD R2, R24.reuse, 0x20 ;  /* 0x0000002018027836 */ /* 0x040fe20000000000 */
[C---:B------:R-:W-:Y:S02]  /*0aa0*/  ISETP.NE.AND P2, PT, R24.reuse, RZ, PT ;  /* 0x000000ff1800720c */ /* 0x040fe40003f45270 */
[----:B------:R-:W-:Y:S02]  /*0ab0*/  LOP3.LUT R27, R27, 0x7fffff, RZ, 0xc0, !PT ;  /* 0x007fffff1b1b7812 */ /* 0x000fe400078ec0ff */
[----:B------:R-:W-:Y:S01]  /*0ac0*/  ISETP.NE.AND P1, PT, R24, RZ, PT ;  /* 0x000000ff1800720c */ /* 0x000fe20003f25270 */
[----:B------:R-:W-:Y:S01]  /*0ad0*/  IMAD.MOV R24, RZ, RZ, -R24 ;  /* 0x000000ffff187224 */ /* 0x000fe200078e0a18 */
[----:B------:R-:W-:-:S02]  /*0ae0*/  LOP3.LUT R27, R27, 0x800000, RZ, 0xfc, !PT ;  /* 0x008000001b1b7812 */ /* 0x000fc400078efcff */
[----:B------:R-:W-:Y:S02]  /*0af0*/  FSETP.NEU.FTZ.AND P0, PT, R26, R3, PT ;  /* 0x000000031a00720b */ /* 0x000fe40003f1d000 */
[----:B------:R-:W-:Y:S02]  /*0b00*/  SHF.L.U32 R2, R27, R2, RZ ;  /* 0x000000021b027219 */ /* 0x000fe400000006ff */
[----:B------:R-:W-:Y:S02]  /*0b10*/  SEL R24, R24, RZ, P2 ;  /* 0x000000ff18187207 */ /* 0x000fe40001000000 */
[----:B------:R-:W-:Y:S02]  /*0b20*/  ISETP.NE.AND P1, PT, R2, RZ, P1 ;  /* 0x000000ff0200720c */ /* 0x000fe40000f25270 */
[----:B------:R-:W-:Y:S02]  /*0b30*/  SHF.R.U32.HI R24, RZ, R24, R27 ;  /* 0x00000018ff187219 */ /* 0x000fe4000001161b */
[----:B------:R-:W-:-:S02]  /*0b40*/  PLOP3.LUT P0, PT, P0, P1, PT, 0xf8, 0x8f ;  /* 0x00000000008f781c */ /* 0x000fc40000703f70 */
[----:B------:R-:W-:Y:S02]  /*0b50*/  SHF.R.U32.HI R3, RZ, 0x1, R24 ;  /* 0x00000001ff037819 */ /* 0x000fe40000011618 */
[----:B------:R-:W-:-:S04]  /*0b60*/  SEL R2, RZ, 0x1, !P0 ;  /* 0x00000001ff027807 */ /* 0x000fc80004000000 */
[----:B------:R-:W-:-:S04]  /*0b70*/  LOP3.LUT R25, R2, 0x1, R3, 0xf8, !PT ;  /* 0x0000000102197812 */ /* 0x000fc800078ef803 */
[----:B------:R-:W-:-:S05]  /*0b80*/  LOP3.LUT R24, R25, R24, RZ, 0xc0, !PT ;  /* 0x0000001819187212 */ /* 0x000fca00078ec0ff */
[----:B------:R-:W-:-:S05]  /*0b90*/  IMAD.IADD R3, R3, 0x1, R24 ;  /* 0x0000000103037824 */ /* 0x000fca00078e0218 */
[----:B------:R-:W-:Y:S01]  /*0ba0*/  LOP3.LUT R0, R3, R0, RZ, 0xfc, !PT ;  /* 0x0000000003007212 */ /* 0x000fe200078efcff */
[----:B------:R-:W-:Y:S06]  /*0bb0*/  BRA `(.L_x_15) ;  /* 0x0000000000107947 */ /* 0x000fec0003800000 */
.L_x_14:
[----:B------:R-:W-:-:S04]  /*0bc0*/  LOP3.LUT R0, R0, 0x80000000, RZ, 0xc0, !PT ;  /* 0x8000000000007812 */ /* 0x000fc800078ec0ff */
[----:B------:R-:W-:Y:S01]  /*0bd0*/  LOP3.LUT R0, R0, 0x7f800000, RZ, 0xfc, !PT ;  /* 0x7f80000000007812 */ /* 0x000fe200078efcff */
[----:B------:R-:W-:Y:S06]  /*0be0*/  BRA `(.L_x_15) ;  /* 0x0000000000047947 */ /* 0x000fec0003800000 */
.L_x_13:
[----:B------:R-:W-:-:S07]  /*0bf0*/  IMAD R0, R27, 0x800000, R0 ;  /* 0x008000001b007824 */ /* 0x000fce00078e0200 */
.L_x_15:
[----:B------:R-:W-:Y:S05]  /*0c00*/  BSYNC.RECONVERGENT B3 ;  /* 0x0000000000037941 */ /* 0x000fea0003800200 */
.L_x_12:
[----:B------:R-:W-:Y:S05]  /*0c10*/  BRA `(.L_x_16) ;  /* 0x0000000000207947 */ /* 0x000fea0003800000 */
.L_x_11:
[----:B------:R-:W-:-:S04]  /*0c20*/  LOP3.LUT R0, R25, 0x80000000, R29, 0x48, !PT ;  /* 0x8000000019007812 */ /* 0x000fc800078e481d */
[----:B------:R-:W-:Y:S01]  /*0c30*/  LOP3.LUT R0, R0, 0x7f800000, RZ, 0xfc, !PT ;  /* 0x7f80000000007812 */ /* 0x000fe200078efcff */
[----:B------:R-:W-:Y:S06]  /*0c40*/  BRA `(.L_x_16) ;  /* 0x0000000000147947 */ /* 0x000fec0003800000 */
.L_x_10:
[----:B------:R-:W-:Y:S01]  /*0c50*/  LOP3.LUT R0, R25, 0x80000000, R29, 0x48, !PT ;  /* 0x8000000019007812 */ /* 0x000fe200078e481d */
[----:B------:R-:W-:Y:S06]  /*0c60*/  BRA `(.L_x_16) ;  /* 0x00000000000c7947 */ /* 0x000fec0003800000 */
.L_x_9:
[----:B------:R-:W0:Y:S01]  /*0c70*/  MUFU.RSQ R0, -QNAN ;  /* 0xffc0000000007908 */ /* 0x000e220000001400 */
[----:B------:R-:W-:Y:S05]  /*0c80*/  BRA `(.L_x_16) ;  /* 0x0000000000047947 */ /* 0x000fea0003800000 */
.L_x_8:
[----:B------:R-:W-:-:S07]  /*0c90*/  FADD.FTZ R0, R0, R3 ;  /* 0x0000000300007221 */ /* 0x000fce0000010000 */
.L_x_16:
[----:B------:R-:W-:Y:S05]  /*0ca0*/  BSYNC.RECONVERGENT B2 ;  /* 0x0000000000027941 */ /* 0x000fea0003800200 */
.L_x_6:
[----:B------:R-:W-:Y:S02]  /*0cb0*/  IMAD.MOV.U32 R2, RZ, RZ, R22 ;  /* 0x000000ffff027224 */ /* 0x000fe400078e0016 */
[----:B------:R-:W-:-:S04]  /*0cc0*/  IMAD.MOV.U32 R3, RZ, RZ, 0x0 ;  /* 0x00000000ff037424 */ /* 0x000fc800078e00ff */
[----:B0-----:R-:W-:Y:S05]  /*0cd0*/  RET.REL.NODEC R2 `(_Z10nms_kernelPKfS0_PKiPiif) ;  /* 0xfffffff002c87950 */ /* 0x001fea0003c3ffff */
.L_x_17:
[----:B------:R-:W-:-:S00]  /*0ce0*/  BRA `(.L_x_17) ;  /* 0xfffffffc00fc7947 */ /* 0x000fc0000383ffff */
[----:B------:R-:W-:-:S00]  /*0cf0*/  NOP ;  /* 0x0000000000007918 */ /* 0x000fc00000000000 */
        /* <DEDUP_REMOVED lines=8> */
.L_x_19:


//--------------------- .text._Z23yolo_postprocess_kernelPKfPfS1_PiS2_iifi --------------------------
	.section	.text._Z23yolo_postprocess_kernelPKfPfS1_PiS2_iifi,"ax",@progbits
	.align	128
        .global         _Z23yolo_postprocess_kernelPKfPfS1_PiS2_iifi
        .type           _Z23yolo_postprocess_kernelPKfPfS1_PiS2_iifi,@function
        .size           _Z23yolo_postprocess_kernelPKfPfS1_PiS2_iifi,(.L_x_21 - _Z23yolo_postprocess_kernelPKfPfS1_PiS2_iifi)
        .other          _Z23yolo_postprocess_kernelPKfPfS1_PiS2_iifi,@"STO_CUDA_ENTRY STV_DEFAULT"
_Z23yolo_postprocess_kernelPKfPfS1_PiS2_iifi:
.text._Z23yolo_postprocess_kernelPKfPfS1_PiS2_iifi:
        /* <DEDUP_REMOVED lines=9> */
[----:B------:R-:W1:Y:S01]  /*0090*/  LDCU UR6, c[0x0][0x3ac] ;  /* 0x00007580ff0677ac */ /* 0x000e620008000800 */
[----:B------:R-:W2:Y:S01]  /*00a0*/  LDCU.64 UR4, c[0x0][0x358] ;  /* 0x00006b00ff0477ac */ /* 0x000ea20008000a00 */
[----:B-1----:R-:W-:Y:S01]  /*00b0*/  IMAD R3, R0, UR6, RZ ;  /* 0x0000000600037c24 */ /* 0x002fe2000f8e02ff */
[----:B------:R-:W1:Y:S03]  /*00c0*/  LDCU.64 UR6, c[0x0][0x3b0] ;  /* 0x00007600ff0677ac */ /* 0x000e660008000a00 */
[----:B0-----:R-:W-:-:S05]  /*00d0*/  IMAD.WIDE R4, R3, 0x4, R4 ;  /* 0x0000000403047825 */ /* 0x001fca00078e0204 */
[----:B--2---:R-:W2:Y:S04]  /*00e0*/  LDG.E R2, desc[UR4][R4.64+0x14] ;  /* 0x0000140404027981 */ /* 0x004ea8000c1e1900 */
[----:B------:R-:W3:Y:S01]  /*00f0*/  LDG.E R3, desc[UR4][R4.64+0x10] ;  /* 0x0000100404037981 */ /* 0x000ee2000c1e1900 */
[----:B--2---:R-:W1:Y:S02]  /*0100*/  F2I.TRUNC.NTZ R2, R2 ;  /* 0x0000000200027305 */ /* 0x004e64000020f100 */
[----:B-1----:R-:W-:-:S04]  /*0110*/  ISETP.GE.AND P0, PT, R2, UR7, PT ;  /* 0x0000000702007c0c */ /* 0x002fc8000bf06270 */
[----:B------:R-:W-:-:S04]  /*0120*/  ISETP.GT.AND P0, PT, R2, -0x1, !P0 ;  /* 0xffffffff0200780c */ /* 0x000fc80004704270 */
[----:B---3--:R-:W-:-:S13]  /*0130*/  FSETP.GEU.AND P0, PT, R3, UR6, P0 ;  /* 0x0000000603007c0b */ /* 0x008fda000870e000 */
[----:B------:R-:W0:Y:S02]  /*0140*/  @!P0 LDC.64 R6, c[0x0][0x3a0] ;  /* 0x0000e800ff068b82 */ /* 0x000e240000000a00 */
[----:B0-----:R-:W-:-:S05]  /*0150*/  @!P0 IMAD.WIDE R6, R0, 0x4, R6 ;  /* 0x0000000400068825 */ /* 0x001fca00078e0206 */
[----:B------:R0:W-:Y:S01]  /*0160*/  @!P0 STG.E desc[UR4][R6.64], RZ ;  /* 0x000000ff06008986 */ /* 0x0001e2000c101904 */
[----:B------:R-:W-:Y:S05]  /*0170*/  @!P0 EXIT ;  /* 0x000000000000894d */ /* 0x000fea0003800000 */
[----:B0-----:R-:W2:Y:S04]  /*0180*/  LDG.E R6, desc[UR4][R4.64+0xc] ;  /* 0x00000c0404067981 */ /* 0x001ea8000c1e1900 */
[----:B------:R-:W2:Y:S04]  /*0190*/  LDG.E R9, desc[UR4][R4.64+0x4] ;  /* 0x0000040404097981 */ /* 0x000ea8000c1e1900 */
[----:B------:R-:W3:Y:S04]  /*01a0*/  LDG.E R7, desc[UR4][R4.64+0x8] ;  /* 0x0000080404077981 */ /* 0x000ee8000c1e1900 */
[----:B------:R-:W3:Y:S01]  /*01b0*/  LDG.E R8, desc[UR4][R4.64] ;  /* 0x0000000404087981 */ /* 0x000ee2000c1e1900 */
[C-C-:B--2---:R-:W-:Y:S01]  /*01c0*/  FFMA R10, R6.reuse, -0.5, R9.reuse ;  /* 0xbf000000060a7823 */ /* 0x144fe20000000009 */
[----:B------:R-:W-:-:S04]  /*01d0*/  FFMA R6, R6, 0.5, R9 ;  /* 0x3f00000006067823 */ /* 0x000fc80000000009 */
[----:B------:R-:W-:Y:S02]  /*01e0*/  FMNMX R15, RZ, R10, !PT ;  /* 0x0000000aff0f7209 */ /* 0x000fe40007800000 */
[----:B------:R-:W-:Y:S01]  /*01f0*/  FMNMX R6, R6, 1, PT ;  /* 0x3f80000006067809 */ /* 0x000fe20003800000 */
[C-C-:B---3--:R-:W-:Y:S01]  /*0200*/  FFMA R9, R7.reuse, -0.5, R8.reuse ;  /* 0xbf00000007097823 */ /* 0x148fe20000000008 */
[----:B------:R-:W-:Y:S02]  /*0210*/  FFMA R8, R7, 0.5, R8 ;  /* 0x3f00000007087823 */ /* 0x000fe40000000008 */
[----:B------:R-:W-:Y:S02]  /*0220*/  FSETP.GTU.AND P0, PT, R6, R15, PT ;  /* 0x0000000f0600720b */ /* 0x000fe40003f0c000 */
[----:B------:R-:W-:Y:S02]  /*0230*/  FMNMX R7, RZ, R9, !PT ;  /* 0x00000009ff077209 */ /* 0x000fe40007800000 */
[----:B------:R-:W-:-:S04]  /*0240*/  FMNMX R14, R8, 1, PT ;  /* 0x3f800000080e7809 */ /* 0x000fc80003800000 */
[----:B------:R-:W-:-:S13]  /*0250*/  FSETP.GTU.AND P0, PT, R14, R7, P0 ;  /* 0x000000070e00720b */ /* 0x000fda000070c000 */
[----:B------:R-:W0:Y:S02]  /*0260*/  @!P0 LDC.64 R4, c[0x0][0x3a0] ;  /* 0x0000e800ff048b82 */ /* 0x000e240000000a00 */
[----:B0-----:R-:W-:-:S05]  /*0270*/  @!P0 IMAD.WIDE R4, R0, 0x4, R4 ;  /* 0x0000000400048825 */ /* 0x001fca00078e0204 */
[----:B------:R0:W-:Y:S01]  /*0280*/  @!P0 STG.E desc[UR4][R4.64], RZ ;  /* 0x000000ff04008986 */ /* 0x0001e2000c101904 */
[----:B------:R-:W-:Y:S05]  /*0290*/  @!P0 EXIT ;  /* 0x000000000000894d */ /* 0x000fea0003800000 */
[----:B------:R-:W1:Y:S01]  /*02a0*/  LDC.64 R8, c[0x0][0x388] ;  /* 0x0000e200ff087b82 */ /* 0x000e620000000a00 */
[----:B------:R-:W-:-:S07]  /*02b0*/  SHF.L.U32 R17, R0, 0x2, RZ ;  /* 0x0000000200117819 */ /* 0x000fce00000006ff */
[----:B------:R-:W2:Y:S08]  /*02c0*/  LDC.64 R10, c[0x0][0x390] ;  /* 0x0000e400ff0a7b82 */ /* 0x000eb00000000a00 */
[----:B------:R-:W3:Y:S08]  /*02d0*/  LDC.64 R12, c[0x0][0x398] ;  /* 0x0000e600ff0c7b82 */ /* 0x000ef00000000a00 */
[----:B0-----:R-:W0:Y:S01]  /*02e0*/  LDC.64 R4, c[0x0][0x3a0] ;  /* 0x0000e800ff047b82 */ /* 0x001e220000000a00 */
[----:B-1----:R-:W-:-:S04]  /*02f0*/  IMAD.WIDE R8, R17, 0x4, R8 ;  /* 0x0000000411087825 */ /* 0x002fc800078e0208 */
[----:B------:R-:W-:Y:S01]  /*0300*/  HFMA2 R17, -RZ, RZ, 0, 5.9604644775390625e-08 ;  /* 0x00000001ff117431 */ /* 0x000fe200000001ff */
[----:B------:R-:W-:Y:S01]  /*0310*/  STG.E desc[UR4][R8.64], R7 ;  /* 0x0000000708007986 */ /* 0x000fe2000c101904 */
[----:B--2---:R-:W-:-:S03]  /*0320*/  IMAD.WIDE R10, R0, 0x4, R10 ;  /* 0x00000004000a7825 */ /* 0x004fc600078e020a */
[----:B------:R-:W-:Y:S04]  /*0330*/  STG.E desc[UR4][R8.64+0x4], R15 ;  /* 0x0000040f08007986 */ /* 0x000fe8000c101904 */
[----:B------:R-:W-:Y:S01]  /*0340*/  STG.E desc[UR4][R8.64+0x8], R14 ;  /* 0x0000080e08007986 */ /* 0x000fe2000c101904 */
[----:B---3--:R-:W-:-:S03]  /*0350*/  IMAD.WIDE R12, R0, 0x4, R12 ;  /* 0x00000004000c7825 */ /* 0x008fc600078e020c */
[----:B------:R-:W-:Y:S04]  /*0360*/  STG.E desc[UR4][R8.64+0xc], R6 ;  /* 0x00000c0608007986 */ /* 0x000fe8000c101904 */
[----:B------:R-:W-:Y:S01]  /*0370*/  STG.E desc[UR4][R10.64], R3 ;  /* 0x000000030a007986 */ /* 0x000fe2000c101904 */
[----:B0-----:R-:W-:-:S03]  /*0380*/  IMAD.WIDE R4, R0, 0x4, R4 ;  /* 0x0000000400047825 */ /* 0x001fc600078e0204 */
[----:B------:R-:W-:Y:S04]  /*0390*/  STG.E desc[UR4][R12.64], R2 ;  /* 0x000000020c007986 */ /* 0x000fe8000c101904 */
[----:B------:R-:W-:Y:S01]  /*03a0*/  STG.E desc[UR4][R4.64], R17 ;  /* 0x0000001104007986 */ /* 0x000fe2000c101904 */
[----:B------:R-:W-:Y:S05]  /*03b0*/  EXIT ;  /* 0x000000000000794d */ /* 0x000fea0003800000 */
.L_x_18:
        /* <DEDUP_REMOVED lines=12> */
.L_x_21:


//--------------------- .nv.shared.reserved.0     --------------------------
	.section	.nv.shared.reserved.0,"aw",@nobits
	.weak		__nv_reservedSMEM_offset_0_alias
	.size		__nv_reservedSMEM_offset_0_alias, 0, 64
	.other		__nv_reservedSMEM_offset_0_alias,@"STO_CUDA_RESERVED_SHARED STV_DEFAULT"
__nv_reservedSMEM_offset_0_alias:
	.zero		0
	.zero		64


//--------------------- .nv.constant0._Z10nms_kernelPKfS0_PKiPiif --------------------------
	.section	.nv.constant0._Z10nms_kernelPKfS0_PKiPiif,"a",@progbits
	.sectionflags	@""
	.align	4
.nv.constant0._Z10nms_kernelPKfS0_PKiPiif:
	.zero		936


//--------------------- .nv.constant0._Z23yolo_postprocess_kernelPKfPfS1_PiS2_iifi --------------------------
	.section	.nv.constant0._Z23yolo_postprocess_kernelPKfPfS1_PiS2_iifi,"a",@progbits
	.sectionflags	@""
	.align	4
.nv.constant0._Z23yolo_postprocess_kernelPKfPfS1_PiS2_iifi:
	.zero		952


//--------------------- SYMBOLS --------------------------

	.type		.nv.reservedSmem.offset0,@object
	.size		.nv.reservedSmem.offset0,0x4
